//
// Generated by NVIDIA NVVM Compiler
//
// Compiler Build ID: CL-36424714
// Cuda compilation tools, release 13.0, V13.0.88
// Based on NVVM 20.0.0
//

.version 9.0
.target sm_100
.address_size 64

	// .globl	_Z6vecAddPdS_S_i

.visible .entry _Z6vecAddPdS_S_i(
	.param .u64 .ptr .align 1 _Z6vecAddPdS_S_i_param_0,
	.param .u64 .ptr .align 1 _Z6vecAddPdS_S_i_param_1,
	.param .u64 .ptr .align 1 _Z6vecAddPdS_S_i_param_2,
	.param .u32 _Z6vecAddPdS_S_i_param_3
)
{
	.reg .b32 	%r<5>;
	.reg .b64 	%rd<11>;
	.reg .b64 	%fd<4>;

	ld.param.u64 	%rd1, [_Z6vecAddPdS_S_i_param_0];
	ld.param.u64 	%rd2, [_Z6vecAddPdS_S_i_param_1];
	ld.param.u64 	%rd3, [_Z6vecAddPdS_S_i_param_2];
	cvta.to.global.u64 	%rd4, %rd3;
	cvta.to.global.u64 	%rd5, %rd2;
	cvta.to.global.u64 	%rd6, %rd1;
	mov.u32 	%r1, %ctaid.x;
	mov.u32 	%r2, %ntid.x;
	mov.u32 	%r3, %tid.x;
	mad.lo.s32 	%r4, %r1, %r2, %r3;
	mul.wide.s32 	%rd7, %r4, 8;
	add.s64 	%rd8, %rd6, %rd7;
	ld.global.f64 	%fd1, [%rd8];
	add.s64 	%rd9, %rd5, %rd7;
	ld.global.f64 	%fd2, [%rd9];
	add.f64 	%fd3, %fd1, %fd2;
	add.s64 	%rd10, %rd4, %rd7;
	st.global.f64 	[%rd10], %fd3;
	ret;

}


// ===== COMPILED SASS (sm_100) =====

	.target	sm_100

	.elftype	@"ET_EXEC"


//--------------------- .note.nv.tkinfo           --------------------------
	.section	.note.nv.tkinfo,"",@"SHT_NOTE"
	.sectionflags	@"SHF_NOTE_NV_TKINFO"
	.tkinfo
        /*0018*/ 	.word	0x00000002
        /*0030*/ 	.string	""
        /*0030*/ 	.string	"ptxas"
        /*0030*/ 	.string	"Cuda compilation tools, release 13.0, V13.0.88"
        /*0030*/ 	.string	"Build cuda_13.0.r13.0/compiler.36424714_0"
        /*0030*/ 	.string	"-arch sm_100 -m 64 "



//--------------------- .note.nv.cuinfo           --------------------------
	.section	.note.nv.cuinfo,"",@"SHT_NOTE"
	.sectionflags	@"SHF_NOTE_NV_CUINFO"
        /*0018*/ 	.short	0x0002
        /*001a*/ 	.short	0x0064
        /*001c*/ 	.short	0x0082
	.zero		2


//--------------------- .nv.info                  --------------------------
	.section	.nv.info,"",@"SHT_CUDA_INFO"
	.align	4


	//----- nvinfo : EIATTR_REGCOUNT
	.align		4
        /*0000*/ 	.byte	0x04, 0x2f
        /*0002*/ 	.short	(.L_1 - .L_0)
	.align		4
.L_0:
        /*0004*/ 	.word	index@(_Z6vecAddPdS_S_i)
        /*0008*/ 	.word	0x0000000e


	//----- nvinfo : EIATTR_FRAME_SIZE
	.align		4
.L_1:
        /*000c*/ 	.byte	0x04, 0x11
        /*000e*/ 	.short	(.L_3 - .L_2)
	.align		4
.L_2:
        /*0010*/ 	.word	index@(_Z6vecAddPdS_S_i)
        /*0014*/ 	.word	0x00000000


	//----- nvinfo : EIATTR_MIN_STACK_SIZE
	.align		4
.L_3:
        /*0018*/ 	.byte	0x04, 0x12
        /*001a*/ 	.short	(.L_5 - .L_4)
	.align		4
.L_4:
        /*001c*/ 	.word	index@(_Z6vecAddPdS_S_i)
        /*0020*/ 	.word	0x00000000
.L_5:


//--------------------- .nv.compat                --------------------------
	.section	.nv.compat,"",@"SHT_CUDA_COMPAT_INFO"
	.align	4
        /*0000*/ 	.byte	0x02, 0x09, 0x00, 0x00, 0x02, 0x02, 0x01, 0x00, 0x02, 0x05, 0x05, 0x00, 0x03, 0x07, 0x01, 0x01
        /*0010*/ 	.byte	0x02, 0x03, 0x00, 0x00, 0x02, 0x06, 0x01, 0x00, 0x04, 0x0b, 0x08, 0x00, 0x01, 0x00, 0x00, 0x00
        /*0020*/ 	.byte	0x00, 0x00, 0x00, 0x00


//--------------------- .nv.info._Z6vecAddPdS_S_i --------------------------
	.section	.nv.info._Z6vecAddPdS_S_i,"",@"SHT_CUDA_INFO"
	.sectionflags	@""
	.align	4


	//----- nvinfo : EIATTR_CUDA_API_VERSION
	.align		4
        /*0000*/ 	.byte	0x04, 0x37
        /*0002*/ 	.short	(.L_7 - .L_6)
.L_6:
        /*0004*/ 	.word	0x00000082


	//----- nvinfo : EIATTR_KPARAM_INFO
	.align		4
.L_7:
        /*0008*/ 	.byte	0x04, 0x17
        /*000a*/ 	.short	(.L_9 - .L_8)
.L_8:
        /*000c*/ 	.word	0x00000000
        /*0010*/ 	.short	0x0003
        /*0012*/ 	.short	0x0018
        /*0014*/ 	.byte	0x00, 0xf0, 0x11, 0x00


	//----- nvinfo : EIATTR_KPARAM_INFO
	.align		4
.L_9:
        /*0018*/ 	.byte	0x04, 0x17
        /*001a*/ 	.short	(.L_11 - .L_10)
.L_10:
        /*001c*/ 	.word	0x00000000
        /*0020*/ 	.short	0x0002
        /*0022*/ 	.short	0x0010
        /*0024*/ 	.byte	0x00, 0xf5, 0x21, 0x00


	//----- nvinfo : EIATTR_KPARAM_INFO
	.align		4
.L_11:
        /*0028*/ 	.byte	0x04, 0x17
        /*002a*/ 	.short	(.L_13 - .L_12)
.L_12:
        /*002c*/ 	.word	0x00000000
        /*0030*/ 	.short	0x0001
        /*0032*/ 	.short	0x0008
        /*0034*/ 	.byte	0x00, 0xf5, 0x21, 0x00


	//----- nvinfo : EIATTR_KPARAM_INFO
	.align		4
.L_13:
        /*0038*/ 	.byte	0x04, 0x17
        /*003a*/ 	.short	(.L_15 - .L_14)
.L_14:
        /*003c*/ 	.word	0x00000000
        /*0040*/ 	.short	0x0000
        /*0042*/ 	.short	0x0000
        /*0044*/ 	.byte	0x00, 0xf5, 0x21, 0x00


	//----- nvinfo : EIATTR_SPARSE_MMA_MASK
	.align		4
.L_15:
        /*0048*/ 	.byte	0x03, 0x50
        /*004a*/ 	.short	0x0000


	//----- nvinfo : EIATTR_MAXREG_COUNT
	.align		4
        /*004c*/ 	.byte	0x03, 0x1b
        /*004e*/ 	.short	0x00ff


	//----- nvinfo : EIATTR_MERCURY_ISA_VERSION
	.align		4
        /*0050*/ 	.byte	0x03, 0x5f
        /*0052*/ 	.short	0x0101


	//----- nvinfo : EIATTR_VRC_CTA_INIT_COUNT
	.align		4
        /*0054*/ 	.byte	0x02, 0x4a
	.zero		1
	.zero		1


	//----- nvinfo : EIATTR_EXIT_INSTR_OFFSETS
	.align		4
        /*0058*/ 	.byte	0x04, 0x1c
        /*005a*/ 	.short	(.L_17 - .L_16)


	//   ....[0]....
.L_16:
        /*005c*/ 	.word	0x00000100


	//----- nvinfo : EIATTR_CBANK_PARAM_SIZE
	.align		4
.L_17:
        /*0060*/ 	.byte	0x03, 0x19
        /*0062*/ 	.short	0x001c


	//----- nvinfo : EIATTR_PARAM_CBANK
	.align		4
        /*0064*/ 	.byte	0x04, 0x0a
        /*0066*/ 	.short	(.L_19 - .L_18)
	.align		4
.L_18:
        /*0068*/ 	.word	index@(.nv.constant0._Z6vecAddPdS_S_i)
        /*006c*/ 	.short	0x0380
        /*006e*/ 	.short	0x001c


	//----- nvinfo : EIATTR_SW_WAR
	.align		4
.L_19:
        /*0070*/ 	.byte	0x04, 0x36
        /*0072*/ 	.short	(.L_21 - .L_20)
.L_20:
        /*0074*/ 	.word	0x00000008
.L_21:


//--------------------- .nv.callgraph             --------------------------
	.section	.nv.callgraph,"",@"SHT_CUDA_CALLGRAPH"
	.align	4
	.sectionentsize	8
	.align		4
        /*0000*/ 	.word	0x00000000
	.align		4
        /*0004*/ 	.word	0xffffffff
	.align		4
        /*0008*/ 	.word	0x00000000
	.align		4
        /*000c*/ 	.word	0xfffffffe
	.align		4
        /*0010*/ 	.word	0x00000000
	.align		4
        /*0014*/ 	.word	0xfffffffd
	.align		4
        /*0018*/ 	.word	0x00000000
	.align		4
        /*001c*/ 	.word	0xfffffffc


//--------------------- .text._Z6vecAddPdS_S_i    --------------------------
	.section	.text._Z6vecAddPdS_S_i,"ax",@progbits
	.align	128
        .global         _Z6vecAddPdS_S_i
        .type           _Z6vecAddPdS_S_i,@function
        .size           _Z6vecAddPdS_S_i,(.L_x_1 - _Z6vecAddPdS_S_i)
        .other          _Z6vecAddPdS_S_i,@"STO_CUDA_ENTRY STV_DEFAULT"
_Z6vecAddPdS_S_i:
.text._Z6vecAddPdS_S_i:
[----:B------:R-:W-:Y:S01]  /*0000*/  LDC R1, c[0x0][0x37c] ;  /* 0x0000df00ff017b82 */ /* 0x000fe20000000800 */
[----:B------:R-:W0:Y:S07]  /*0010*/  S2R R0, SR_TID.X ;  /* 0x0000000000007919 */ /* 0x000e2e0000002100 */
[----:B------:R-:W0:Y:S01]  /*0020*/  S2UR UR6, SR_CTAID.X ;  /* 0x00000000000679c3 */ /* 0x000e220000002500 */
[----:B------:R-:W1:Y:S07]  /*0030*/  LDCU.64 UR4, c[0x0][0x358] ;  /* 0x00006b00ff0477ac */ /* 0x000e6e0008000a00 */
[----:B------:R-:W0:Y:S08]  /*0040*/  LDC R11, c[0x0][0x360] ;  /* 0x0000d800ff0b7b82 */ /* 0x000e300000000800 */
[----:B------:R-:W2:Y:S08]  /*0050*/  LDC.64 R2, c[0x0][0x380] ;  /* 0x0000e000ff027b82 */ /* 0x000eb00000000a00 */
[----:B------:R-:W3:Y:S01]  /*0060*/  LDC.64 R4, c[0x0][0x388] ;  /* 0x0000e200ff047b82 */ /* 0x000ee20000000a00 */
[----:B0-----:R-:W-:-:S07]  /*0070*/  IMAD R11, R11, UR6, R0 ;  /* 0x000000060b0b7c24 */ /* 0x001fce000f8e0200 */
[----:B------:R-:W0:Y:S01]  /*0080*/  LDC.64 R8, c[0x0][0x390] ;  /* 0x0000e400ff087b82 */ /* 0x000e220000000a00 */
[----:B--2---:R-:W-:-:S06]  /*0090*/  IMAD.WIDE R2, R11, 0x8, R2 ;  /* 0x000000080b027825 */ /* 0x004fcc00078e0202 */
[----:B-1----:R-:W2:Y:S01]  /*00a0*/  LDG.E.64 R2, desc[UR4][R2.64] ;  /* 0x0000000402027981 */ /* 0x002ea2000c1e1b00 */
[----:B---3--:R-:W-:-:S06]  /*00b0*/  IMAD.WIDE R4, R11, 0x8, R4 ;  /* 0x000000080b047825 */ /* 0x008fcc00078e0204 */
[----:B------:R-:W2:Y:S01]  /*00c0*/  LDG.E.64 R4, desc[UR4][R4.64] ;  /* 0x0000000404047981 */ /* 0x000ea2000c1e1b00 */
[----:B0-----:R-:W-:Y:S01]  /*00d0*/  IMAD.WIDE R8, R11, 0x8, R8 ;  /* 0x000000080b087825 */ /* 0x001fe200078e0208 */
[----:B--2---:R-:W-:-:S07]  /*00e0*/  DADD R6, R2, R4 ;  /* 0x0000000002067229 */ /* 0x004fce0000000004 */
[----:B------:R-:W-:Y:S01]  /*00f0*/  STG.E.64 desc[UR4][R8.64], R6 ;  /* 0x0000000608007986 */ /* 0x000fe2000c101b04 */
[----:B------:R-:W-:Y:S05]  /*0100*/  EXIT ;  /* 0x000000000000794d */ /* 0x000fea0003800000 */
.L_x_0:
[----:B------:R-:W-:-:S00]  /*0110*/  BRA `(.L_x_0) ;  /* 0xfffffffc00fc7947 */ /* 0x000fc0000383ffff */
[----:B------:R-:W-:-:S00]  /*0120*/  NOP ;  /* 0x0000000000007918 */ /* 0x000fc00000000000 */
        /* <DEDUP_REMOVED lines=13> */
.L_x_1:


//--------------------- .nv.shared.reserved.0     --------------------------
	.section	.nv.shared.reserved.0,"aw",@nobits
	.weak		__nv_reservedSMEM_offset_0_alias
	.size		__nv_reservedSMEM_offset_0_alias, 0, 64
	.other		__nv_reservedSMEM_offset_0_alias,@"STO_CUDA_RESERVED_SHARED STV_DEFAULT"
__nv_reservedSMEM_offset_0_alias:
	.zero		0
	.zero		64


//--------------------- .nv.constant0._Z6vecAddPdS_S_i --------------------------
	.section	.nv.constant0._Z6vecAddPdS_S_i,"a",@progbits
	.sectionflags	@""
	.align	4
.nv.constant0._Z6vecAddPdS_S_i:
	.zero		924


//--------------------- SYMBOLS --------------------------

	.type		.nv.reservedSmem.offset0,@object
	.size		.nv.reservedSmem.offset0,0x4
